//
// Generated by NVIDIA NVVM Compiler
//
// Compiler Build ID: CL-36424714
// Cuda compilation tools, release 13.0, V13.0.88
// Based on NVVM 20.0.0
//

.version 9.0
.target sm_100
.address_size 64

	// .globl	_Z13mandel_kernelv

.visible .entry _Z13mandel_kernelv()
{


	ret;

}
	// .globl	_Z16device_calculatePiddd
.visible .entry _Z16device_calculatePiddd(
	.param .u64 .ptr .align 1 _Z16device_calculatePiddd_param_0,
	.param .f64 _Z16device_calculatePiddd_param_1,
	.param .f64 _Z16device_calculatePiddd_param_2,
	.param .f64 _Z16device_calculatePiddd_param_3
)
{
	.reg .pred 	%p<6>;
	.reg .b32 	%r<21>;
	.reg .b32 	%f<31>;
	.reg .b64 	%rd<5>;
	.reg .b64 	%fd<26>;

	ld.param.u64 	%rd1, [_Z16device_calculatePiddd_param_0];
	ld.param.f64 	%fd2, [_Z16device_calculatePiddd_param_1];
	ld.param.f64 	%fd3, [_Z16device_calculatePiddd_param_2];
	ld.param.f64 	%fd4, [_Z16device_calculatePiddd_param_3];
	mov.u32 	%r10, %ctaid.x;
	shl.b32 	%r11, %r10, 3;
	mov.u32 	%r12, %tid.x;
	add.s32 	%r1, %r11, %r12;
	mov.u32 	%r13, %ctaid.y;
	shl.b32 	%r14, %r13, 3;
	mov.u32 	%r15, %tid.y;
	add.s32 	%r2, %r14, %r15;
	cvt.rn.f64.s32 	%fd5, %r1;
	fma.rn.f64 	%fd6, %fd4, %fd5, %fd2;
	cvt.rn.f32.f64 	%f1, %fd6;
	cvt.rn.f64.u32 	%fd7, %r2;
	mul.f64 	%fd8, %fd4, %fd7;
	sub.f64 	%fd9, %fd3, %fd8;
	cvt.rn.f32.f64 	%f30, %fd9;
	cvt.f64.f32 	%fd1, %f30;
	mov.b32 	%r3, 0;
	mov.f32 	%f29, %f1;
$L__BB1_1:
	mul.f32 	%f5, %f29, %f29;
	mul.f32 	%f6, %f30, %f30;
	add.f32 	%f21, %f5, %f6;
	setp.geu.f32 	%p1, %f21, 0f40800000;
	mov.u32 	%r20, %r3;
	@%p1 bra 	$L__BB1_9;
	sub.f32 	%f22, %f5, %f6;
	add.f32 	%f7, %f22, %f1;
	cvt.f64.f32 	%fd10, %f29;
	add.f64 	%fd11, %fd10, %fd10;
	cvt.f64.f32 	%fd12, %f30;
	fma.rn.f64 	%fd13, %fd11, %fd12, %fd1;
	cvt.rn.f32.f64 	%f8, %fd13;
	mul.f32 	%f9, %f7, %f7;
	mul.f32 	%f10, %f8, %f8;
	add.f32 	%f23, %f9, %f10;
	setp.geu.f32 	%p2, %f23, 0f40800000;
	@%p2 bra 	$L__BB1_8;
	sub.f32 	%f24, %f9, %f10;
	add.f32 	%f11, %f24, %f1;
	cvt.f64.f32 	%fd14, %f7;
	add.f64 	%fd15, %fd14, %fd14;
	cvt.f64.f32 	%fd16, %f8;
	fma.rn.f64 	%fd17, %fd15, %fd16, %fd1;
	cvt.rn.f32.f64 	%f12, %fd17;
	mul.f32 	%f13, %f11, %f11;
	mul.f32 	%f14, %f12, %f12;
	add.f32 	%f25, %f13, %f14;
	setp.geu.f32 	%p3, %f25, 0f40800000;
	@%p3 bra 	$L__BB1_7;
	sub.f32 	%f26, %f13, %f14;
	add.f32 	%f15, %f26, %f1;
	cvt.f64.f32 	%fd18, %f11;
	add.f64 	%fd19, %fd18, %fd18;
	cvt.f64.f32 	%fd20, %f12;
	fma.rn.f64 	%fd21, %fd19, %fd20, %fd1;
	cvt.rn.f32.f64 	%f16, %fd21;
	add.s32 	%r4, %r3, 3;
	setp.eq.s32 	%p4, %r4, 255;
	mov.b32 	%r20, 255;
	@%p4 bra 	$L__BB1_9;
	mul.f32 	%f17, %f15, %f15;
	mul.f32 	%f18, %f16, %f16;
	add.f32 	%f27, %f17, %f18;
	setp.geu.f32 	%p5, %f27, 0f40800000;
	mov.u32 	%r20, %r4;
	@%p5 bra 	$L__BB1_9;
	sub.f32 	%f28, %f17, %f18;
	add.f32 	%f29, %f28, %f1;
	cvt.f64.f32 	%fd22, %f15;
	add.f64 	%fd23, %fd22, %fd22;
	cvt.f64.f32 	%fd24, %f16;
	fma.rn.f64 	%fd25, %fd23, %fd24, %fd1;
	cvt.rn.f32.f64 	%f30, %fd25;
	add.s32 	%r3, %r3, 4;
	bra.uni 	$L__BB1_1;
$L__BB1_7:
	add.s32 	%r20, %r3, 2;
	bra.uni 	$L__BB1_9;
$L__BB1_8:
	add.s32 	%r20, %r3, 1;
$L__BB1_9:
	cvta.to.global.u64 	%rd2, %rd1;
	mul.lo.s32 	%r17, %r2, %r1;
	mul.lo.s32 	%r18, %r17, 2560;
	mul.wide.s32 	%rd3, %r18, 4;
	add.s64 	%rd4, %rd2, %rd3;
	st.global.u32 	[%rd4], %r20;
	ret;

}


// ===== COMPILED SASS (sm_100) =====

	.target	sm_100

	.elftype	@"ET_EXEC"


//--------------------- .note.nv.tkinfo           --------------------------
	.section	.note.nv.tkinfo,"",@"SHT_NOTE"
	.sectionflags	@"SHF_NOTE_NV_TKINFO"
	.tkinfo
        /*0018*/ 	.word	0x00000002
        /*0030*/ 	.string	""
        /*0030*/ 	.string	"ptxas"
        /*0030*/ 	.string	"Cuda compilation tools, release 13.0, V13.0.88"
        /*0030*/ 	.string	"Build cuda_13.0.r13.0/compiler.36424714_0"
        /*0030*/ 	.string	"-arch sm_100 -m 64 "



//--------------------- .note.nv.cuinfo           --------------------------
	.section	.note.nv.cuinfo,"",@"SHT_NOTE"
	.sectionflags	@"SHF_NOTE_NV_CUINFO"
        /*0018*/ 	.short	0x0002
        /*001a*/ 	.short	0x0064
        /*001c*/ 	.short	0x0082
	.zero		2


//--------------------- .nv.info                  --------------------------
	.section	.nv.info,"",@"SHT_CUDA_INFO"
	.align	4


	//----- nvinfo : EIATTR_REGCOUNT
	.align		4
        /*0000*/ 	.byte	0x04, 0x2f
        /*0002*/ 	.short	(.L_1 - .L_0)
	.align		4
.L_0:
        /*0004*/ 	.word	index@(_Z13mandel_kernelv)
        /*0008*/ 	.word	0x00000004


	//----- nvinfo : EIATTR_FRAME_SIZE
	.align		4
.L_1:
        /*000c*/ 	.byte	0x04, 0x11
        /*000e*/ 	.short	(.L_3 - .L_2)
	.align		4
.L_2:
        /*0010*/ 	.word	index@(_Z13mandel_kernelv)
        /*0014*/ 	.word	0x00000000


	//----- nvinfo : EIATTR_REGCOUNT
	.align		4
.L_3:
        /*0018*/ 	.byte	0x04, 0x2f
        /*001a*/ 	.short	(.L_5 - .L_4)
	.align		4
.L_4:
        /*001c*/ 	.word	index@(_Z16device_calculatePiddd)
        /*0020*/ 	.word	0x00000014


	//----- nvinfo : EIATTR_FRAME_SIZE
	.align		4
.L_5:
        /*0024*/ 	.byte	0x04, 0x11
        /*0026*/ 	.short	(.L_7 - .L_6)
	.align		4
.L_6:
        /*0028*/ 	.word	index@(_Z16device_calculatePiddd)
        /*002c*/ 	.word	0x00000000


	//----- nvinfo : EIATTR_MIN_STACK_SIZE
	.align		4
.L_7:
        /*0030*/ 	.byte	0x04, 0x12
        /*0032*/ 	.short	(.L_9 - .L_8)
	.align		4
.L_8:
        /*0034*/ 	.word	index@(_Z16device_calculatePiddd)
        /*0038*/ 	.word	0x00000000


	//----- nvinfo : EIATTR_MIN_STACK_SIZE
	.align		4
.L_9:
        /*003c*/ 	.byte	0x04, 0x12
        /*003e*/ 	.short	(.L_11 - .L_10)
	.align		4
.L_10:
        /*0040*/ 	.word	index@(_Z13mandel_kernelv)
        /*0044*/ 	.word	0x00000000
.L_11:


//--------------------- .nv.compat                --------------------------
	.section	.nv.compat,"",@"SHT_CUDA_COMPAT_INFO"
	.align	4
        /*0000*/ 	.byte	0x02, 0x09, 0x00, 0x00, 0x02, 0x02, 0x01, 0x00, 0x02, 0x05, 0x05, 0x00, 0x03, 0x07, 0x01, 0x01
        /*0010*/ 	.byte	0x02, 0x03, 0x00, 0x00, 0x02, 0x06, 0x01, 0x00, 0x04, 0x0b, 0x08, 0x00, 0x01, 0x00, 0x00, 0x00
        /*0020*/ 	.byte	0x00, 0x00, 0x00, 0x00


//--------------------- .nv.info._Z16device_calculatePiddd --------------------------
	.section	.nv.info._Z16device_calculatePiddd,"",@"SHT_CUDA_INFO"
	.sectionflags	@""
	.align	4


	//----- nvinfo : EIATTR_CUDA_API_VERSION
	.align		4
        /*0000*/ 	.byte	0x04, 0x37
        /*0002*/ 	.short	(.L_13 - .L_12)
.L_12:
        /*0004*/ 	.word	0x00000082


	//----- nvinfo : EIATTR_KPARAM_INFO
	.align		4
.L_13:
        /*0008*/ 	.byte	0x04, 0x17
        /*000a*/ 	.short	(.L_15 - .L_14)
.L_14:
        /*000c*/ 	.word	0x00000000
        /*0010*/ 	.short	0x0003
        /*0012*/ 	.short	0x0018
        /*0014*/ 	.byte	0x00, 0xf0, 0x21, 0x00


	//----- nvinfo : EIATTR_KPARAM_INFO
	.align		4
.L_15:
        /*0018*/ 	.byte	0x04, 0x17
        /*001a*/ 	.short	(.L_17 - .L_16)
.L_16:
        /*001c*/ 	.word	0x00000000
        /*0020*/ 	.short	0x0002
        /*0022*/ 	.short	0x0010
        /*0024*/ 	.byte	0x00, 0xf0, 0x21, 0x00


	//----- nvinfo : EIATTR_KPARAM_INFO
	.align		4
.L_17:
        /*0028*/ 	.byte	0x04, 0x17
        /*002a*/ 	.short	(.L_19 - .L_18)
.L_18:
        /*002c*/ 	.word	0x00000000
        /*0030*/ 	.short	0x0001
        /*0032*/ 	.short	0x0008
        /*0034*/ 	.byte	0x00, 0xf0, 0x21, 0x00


	//----- nvinfo : EIATTR_KPARAM_INFO
	.align		4
.L_19:
        /*0038*/ 	.byte	0x04, 0x17
        /*003a*/ 	.short	(.L_21 - .L_20)
.L_20:
        /*003c*/ 	.word	0x00000000
        /*0040*/ 	.short	0x0000
        /*0042*/ 	.short	0x0000
        /*0044*/ 	.byte	0x00, 0xf5, 0x21, 0x00


	//----- nvinfo : EIATTR_SPARSE_MMA_MASK
	.align		4
.L_21:
        /*0048*/ 	.byte	0x03, 0x50
        /*004a*/ 	.short	0x0000


	//----- nvinfo : EIATTR_MAXREG_COUNT
	.align		4
        /*004c*/ 	.byte	0x03, 0x1b
        /*004e*/ 	.short	0x00ff


	//----- nvinfo : EIATTR_MERCURY_ISA_VERSION
	.align		4
        /*0050*/ 	.byte	0x03, 0x5f
        /*0052*/ 	.short	0x0101


	//----- nvinfo : EIATTR_VRC_CTA_INIT_COUNT
	.align		4
        /*0054*/ 	.byte	0x02, 0x4a
	.zero		1
	.zero		1


	//----- nvinfo : EIATTR_EXIT_INSTR_OFFSETS
	.align		4
        /*0058*/ 	.byte	0x04, 0x1c
        /*005a*/ 	.short	(.L_23 - .L_22)


	//   ....[0]....
.L_22:
        /*005c*/ 	.word	0x000005e0


	//----- nvinfo : EIATTR_CRS_STACK_SIZE
	.align		4
.L_23:
        /*0060*/ 	.byte	0x04, 0x1e
        /*0062*/ 	.short	(.L_25 - .L_24)
.L_24:
        /*0064*/ 	.word	0x00000000


	//----- nvinfo : EIATTR_CBANK_PARAM_SIZE
	.align		4
.L_25:
        /*0068*/ 	.byte	0x03, 0x19
        /*006a*/ 	.short	0x0020


	//----- nvinfo : EIATTR_PARAM_CBANK
	.align		4
        /*006c*/ 	.byte	0x04, 0x0a
        /*006e*/ 	.short	(.L_27 - .L_26)
	.align		4
.L_26:
        /*0070*/ 	.word	index@(.nv.constant0._Z16device_calculatePiddd)
        /*0074*/ 	.short	0x0380
        /*0076*/ 	.short	0x0020


	//----- nvinfo : EIATTR_SW_WAR
	.align		4
.L_27:
        /*0078*/ 	.byte	0x04, 0x36
        /*007a*/ 	.short	(.L_29 - .L_28)
.L_28:
        /*007c*/ 	.word	0x00000008
.L_29:


//--------------------- .nv.info._Z13mandel_kernelv --------------------------
	.section	.nv.info._Z13mandel_kernelv,"",@"SHT_CUDA_INFO"
	.sectionflags	@""
	.align	4


	//----- nvinfo : EIATTR_CUDA_API_VERSION
	.align		4
        /*0000*/ 	.byte	0x04, 0x37
        /*0002*/ 	.short	(.L_31 - .L_30)
.L_30:
        /*0004*/ 	.word	0x00000082


	//----- nvinfo : EIATTR_SPARSE_MMA_MASK
	.align		4
.L_31:
        /*0008*/ 	.byte	0x03, 0x50
        /*000a*/ 	.short	0x0000


	//----- nvinfo : EIATTR_MAXREG_COUNT
	.align		4
        /*000c*/ 	.byte	0x03, 0x1b
        /*000e*/ 	.short	0x00ff


	//----- nvinfo : EIATTR_MERCURY_ISA_VERSION
	.align		4
        /*0010*/ 	.byte	0x03, 0x5f
        /*0012*/ 	.short	0x0101


	//----- nvinfo : EIATTR_VRC_CTA_INIT_COUNT
	.align		4
        /*0014*/ 	.byte	0x02, 0x4a
	.zero		1
	.zero		1


	//----- nvinfo : EIATTR_EXIT_INSTR_OFFSETS
	.align		4
        /*0018*/ 	.byte	0x04, 0x1c
        /*001a*/ 	.short	(.L_33 - .L_32)


	//   ....[0]....
.L_32:
        /*001c*/ 	.word	0x00000010


	//----- nvinfo : EIATTR_SW_WAR
	.align		4
.L_33:
        /*0020*/ 	.byte	0x04, 0x36
        /*0022*/ 	.short	(.L_35 - .L_34)
.L_34:
        /*0024*/ 	.word	0x00000008
.L_35:


//--------------------- .nv.callgraph             --------------------------
	.section	.nv.callgraph,"",@"SHT_CUDA_CALLGRAPH"
	.align	4
	.sectionentsize	8
	.align		4
        /*0000*/ 	.word	0x00000000
	.align		4
        /*0004*/ 	.word	0xffffffff
	.align		4
        /*0008*/ 	.word	0x00000000
	.align		4
        /*000c*/ 	.word	0xfffffffe
	.align		4
        /*0010*/ 	.word	0x00000000
	.align		4
        /*0014*/ 	.word	0xfffffffd
	.align		4
        /*0018*/ 	.word	0x00000000
	.align		4
        /*001c*/ 	.word	0xfffffffc


//--------------------- .text._Z16device_calculatePiddd --------------------------
	.section	.text._Z16device_calculatePiddd,"ax",@progbits
	.align	128
        .global         _Z16device_calculatePiddd
        .type           _Z16device_calculatePiddd,@function
        .size           _Z16device_calculatePiddd,(.L_x_7 - _Z16device_calculatePiddd)
        .other          _Z16device_calculatePiddd,@"STO_CUDA_ENTRY STV_DEFAULT"
_Z16device_calculatePiddd:
.text._Z16device_calculatePiddd:
[----:B------:R-:W-:Y:S01]  /*0000*/  LDC R1, c[0x0][0x37c] ;  /* 0x0000df00ff017b82 */ /* 0x000fe20000000800 */
[----:B------:R-:W0:Y:S07]  /*0010*/  S2R R0, SR_CTAID.X ;  /* 0x0000000000007919 */ /* 0x000e2e0000002500 */
[----:B------:R-:W1:Y:S01]  /*0020*/  LDC.64 R8, c[0x0][0x398] ;  /* 0x0000e600ff087b82 */ /* 0x000e620000000a00 */
[----:B------:R-:W1:Y:S01]  /*0030*/  LDCU.64 UR4, c[0x0][0x388] ;  /* 0x00007100ff0477ac */ /* 0x000e620008000a00 */
[----:B------:R-:W-:Y:S01]  /*0040*/  BSSY.RECONVERGENT B0, `(.L_x_0) ;  /* 0x0000054000007945 */ /* 0x000fe20003800200 */
[----:B------:R-:W0:Y:S01]  /*0050*/  S2R R3, SR_TID.X ;  /* 0x0000000000037919 */ /* 0x000e220000002100 */
[----:B------:R-:W2:Y:S04]  /*0060*/  S2R R2, SR_CTAID.Y ;  /* 0x0000000000027919 */ /* 0x000ea80000002600 */
[----:B------:R-:W3:Y:S01]  /*0070*/  LDC.64 R10, c[0x0][0x390] ;  /* 0x0000e400ff0a7b82 */ /* 0x000ee20000000a00 */
[----:B------:R-:W2:Y:S01]  /*0080*/  S2R R7, SR_TID.Y ;  /* 0x0000000000077919 */ /* 0x000ea20000002200 */
[----:B0-----:R-:W-:-:S04]  /*0090*/  LEA R0, R0, R3, 0x3 ;  /* 0x0000000300007211 */ /* 0x001fc800078e18ff */
[----:B------:R-:W1:Y:S01]  /*00a0*/  I2F.F64 R4, R0 ;  /* 0x0000000000047312 */ /* 0x000e620000201c00 */
[----:B--2---:R-:W-:-:S07]  /*00b0*/  LEA R3, R2, R7, 0x3 ;  /* 0x0000000702037211 */ /* 0x004fce00078e18ff */
[----:B------:R-:W3:Y:S01]  /*00c0*/  I2F.F64.U32 R6, R3 ;  /* 0x0000000300067312 */ /* 0x000ee20000201800 */
[-C--:B-1----:R-:W-:Y:S01]  /*00d0*/  DFMA R4, R4, R8.reuse, UR4 ;  /* 0x0000000404047e2b */ /* 0x082fe20008000008 */
[----:B------:R-:W0:Y:S06]  /*00e0*/  LDCU.64 UR4, c[0x0][0x358] ;  /* 0x00006b00ff0477ac */ /* 0x000e2c0008000a00 */
[----:B------:R-:W1:Y:S01]  /*00f0*/  F2F.F32.F64 R2, R4 ;  /* 0x0000000400027310 */ /* 0x000e620000301000 */
[----:B---3--:R-:W-:Y:S01]  /*0100*/  DFMA R6, -R6, R8, R10 ;  /* 0x000000080606722b */ /* 0x008fe2000000010a */
[----:B------:R-:W-:-:S09]  /*0110*/  MOV R11, RZ ;  /* 0x000000ff000b7202 */ /* 0x000fd20000000f00 */
[----:B------:R-:W2:Y:S01]  /*0120*/  F2F.F32.F64 R7, R6 ;  /* 0x0000000600077310 */ /* 0x000ea20000301000 */
[----:B-1----:R-:W-:Y:S01]  /*0130*/  FMUL R8, R2, R2 ;  /* 0x0000000202087220 */ /* 0x002fe20000400000 */
[----:B--2---:R-:W-:-:S04]  /*0140*/  FMUL R9, R7, R7 ;  /* 0x0000000707097220 */ /* 0x004fc80000400000 */
[----:B------:R-:W-:-:S05]  /*0150*/  FADD R10, R8, R9 ;  /* 0x00000009080a7221 */ /* 0x000fca0000000000 */
[----:B------:R-:W-:-:S13]  /*0160*/  FSETP.GEU.AND P0, PT, R10, 4, PT ;  /* 0x408000000a00780b */ /* 0x000fda0003f0e000 */
[----:B0-----:R-:W-:Y:S05]  /*0170*/  @P0 BRA `(.L_x_1) ;  /* 0x0000000400000947 */ /* 0x001fea0003800000 */
[----:B------:R0:W1:Y:S01]  /*0180*/  F2F.F64.F32 R4, R7 ;  /* 0x0000000700047310 */ /* 0x0000620000201800 */
[----:B------:R-:W-:Y:S02]  /*0190*/  MOV R13, R8 ;  /* 0x00000008000d7202 */ /* 0x000fe40000000f00 */
[----:B------:R-:W-:Y:S02]  /*01a0*/  MOV R14, R9 ;  /* 0x00000009000e7202 */ /* 0x000fe40000000f00 */
[----:B------:R-:W-:Y:S02]  /*01b0*/  MOV R6, RZ ;  /* 0x000000ff00067202 */ /* 0x000fe40000000f00 */
[----:B------:R-:W-:-:S07]  /*01c0*/  MOV R12, R2 ;  /* 0x00000002000c7202 */ /* 0x000fce0000000f00 */
.L_x_4:
[----:B------:R-:W2:Y:S01]  /*01d0*/  F2F.F64.F32 R8, R12 ;  /* 0x0000000c00087310 */ /* 0x000ea20000201800 */
[----:B------:R-:W-:-:S04]  /*01e0*/  FADD R13, -R14, R13 ;  /* 0x0000000d0e0d7221 */ /* 0x000fc80000000100 */
[----:B------:R-:W-:-:S03]  /*01f0*/  FADD R13, R2, R13 ;  /* 0x0000000d020d7221 */ /* 0x000fc60000000000 */
[----:B------:R-:W1:Y:S01]  /*0200*/  F2F.F64.F32 R10, R7 ;  /* 0x00000007000a7310 */ /* 0x000e620000201800 */
[----:B------:R-:W-:Y:S01]  /*0210*/  FMUL R14, R13, R13 ;  /* 0x0000000d0d0e7220 */ /* 0x000fe20000400000 */
[----:B--2---:R-:W-:-:S08]  /*0220*/  DADD R8, R8, R8 ;  /* 0x0000000008087229 */ /* 0x004fd00000000008 */
[----:B-1----:R-:W-:-:S06]  /*0230*/  DFMA R8, R8, R10, R4 ;  /* 0x0000000a0808722b */ /* 0x002fcc0000000004 */
[----:B------:R-:W1:Y:S02]  /*0240*/  F2F.F32.F64 R11, R8 ;  /* 0x00000008000b7310 */ /* 0x000e640000301000 */
[----:B-1----:R-:W-:-:S04]  /*0250*/  FMUL R15, R11, R11 ;  /* 0x0000000b0b0f7220 */ /* 0x002fc80000400000 */
[----:B------:R-:W-:-:S05]  /*0260*/  FADD R10, R14, R15 ;  /* 0x0000000f0e0a7221 */ /* 0x000fca0000000000 */
[----:B------:R-:W-:-:S13]  /*0270*/  FSETP.GEU.AND P0, PT, R10, 4, PT ;  /* 0x408000000a00780b */ /* 0x000fda0003f0e000 */
[----:B------:R-:W-:Y:S05]  /*0280*/  @P0 BRA `(.L_x_2) ;  /* 0x0000000000b80947 */ /* 0x000fea0003800000 */
[----:B------:R-:W1:Y:S01]  /*0290*/  F2F.F64.F32 R8, R13 ;  /* 0x0000000d00087310 */ /* 0x000e620000201800 */
[----:B0-----:R-:W-:-:S04]  /*02a0*/  FADD R7, R14, -R15 ;  /* 0x8000000f0e077221 */ /* 0x001fc80000000000 */
[----:B------:R-:W-:-:S03]  /*02b0*/  FADD R12, R2, R7 ;  /* 0x00000007020c7221 */ /* 0x000fc60000000000 */
[----:B------:R-:W0:Y:S01]  /*02c0*/  F2F.F64.F32 R10, R11 ;  /* 0x0000000b000a7310 */ /* 0x000e220000201800 */
[----:B------:R-:W-:Y:S01]  /*02d0*/  FMUL R14, R12, R12 ;  /* 0x0000000c0c0e7220 */ /* 0x000fe20000400000 */
[----:B-1----:R-:W-:-:S08]  /*02e0*/  DADD R8, R8, R8 ;  /* 0x0000000008087229 */ /* 0x002fd00000000008 */
[----:B0-----:R-:W-:-:S06]  /*02f0*/  DFMA R8, R8, R10, R4 ;  /* 0x0000000a0808722b */ /* 0x001fcc0000000004 */
[----:B------:R-:W0:Y:S02]  /*0300*/  F2F.F32.F64 R10, R8 ;  /* 0x00000008000a7310 */ /* 0x000e240000301000 */
[----:B0-----:R-:W-:-:S04]  /*0310*/  FMUL R15, R10, R10 ;  /* 0x0000000a0a0f7220 */ /* 0x001fc80000400000 */
[----:B------:R-:W-:-:S05]  /*0320*/  FADD R7, R14, R15 ;  /* 0x0000000f0e077221 */ /* 0x000fca0000000000 */
[----:B------:R-:W-:-:S13]  /*0330*/  FSETP.GEU.AND P0, PT, R7, 4, PT ;  /* 0x408000000700780b */ /* 0x000fda0003f0e000 */
[----:B------:R-:W-:Y:S05]  /*0340*/  @P0 BRA `(.L_x_3) ;  /* 0x0000000000800947 */ /* 0x000fea0003800000 */
[----:B------:R-:W0:Y:S01]  /*0350*/  F2F.F64.F32 R8, R12 ;  /* 0x0000000c00087310 */ /* 0x000e220000201800 */
[----:B------:R-:W-:Y:S01]  /*0360*/  IADD3 R13, PT, PT, R6, 0x3, RZ ;  /* 0x00000003060d7810 */ /* 0x000fe20007ffe0ff */
[----:B------:R-:W-:-:S03]  /*0370*/  FADD R7, R14, -R15 ;  /* 0x8000000f0e077221 */ /* 0x000fc60000000000 */
[----:B------:R-:W-:-:S03]  /*0380*/  ISETP.NE.AND P0, PT, R13, 0xff, PT ;  /* 0x000000ff0d00780c */ /* 0x000fc60003f05270 */
[----:B------:R-:W1:Y:S01]  /*0390*/  F2F.F64.F32 R10, R10 ;  /* 0x0000000a000a7310 */ /* 0x000e620000201800 */
[----:B0-----:R-:W-:-:S08]  /*03a0*/  DADD R8, R8, R8 ;  /* 0x0000000008087229 */ /* 0x001fd00000000008 */
[----:B-1----:R-:W-:Y:S01]  /*03b0*/  DFMA R8, R8, R10, R4 ;  /* 0x0000000a0808722b */ /* 0x002fe20000000004 */
[----:B------:R-:W-:Y:S01]  /*03c0*/  MOV R11, 0xff ;  /* 0x000000ff000b7802 */ /* 0x000fe20000000f00 */
[----:B------:R-:W-:Y:S09]  /*03d0*/  @!P0 BRA `(.L_x_1) ;  /* 0x0000000000688947 */ /* 0x000ff20003800000 */
[----:B------:R-:W0:Y:S01]  /*03e0*/  F2F.F32.F64 R16, R8 ;  /* 0x0000000800107310 */ /* 0x000e220000301000 */
[----:B------:R-:W-:Y:S01]  /*03f0*/  FADD R15, R2, R7 ;  /* 0x00000007020f7221 */ /* 0x000fe20000000000 */
[----:B------:R-:W-:-:S03]  /*0400*/  MOV R11, R13 ;  /* 0x0000000d000b7202 */ /* 0x000fc60000000f00 */
[----:B------:R-:W-:Y:S01]  /*0410*/  FMUL R12, R15, R15 ;  /* 0x0000000f0f0c7220 */ /* 0x000fe20000400000 */
[----:B0-----:R-:W-:-:S04]  /*0420*/  FMUL R17, R16, R16 ;  /* 0x0000001010117220 */ /* 0x001fc80000400000 */
[----:B------:R-:W-:-:S05]  /*0430*/  FADD R7, R12, R17 ;  /* 0x000000110c077221 */ /* 0x000fca0000000000 */
[----:B------:R-:W-:-:S13]  /*0440*/  FSETP.GEU.AND P0, PT, R7, 4, PT ;  /* 0x408000000700780b */ /* 0x000fda0003f0e000 */
[----:B------:R-:W-:Y:S05]  /*0450*/  @P0 BRA `(.L_x_1) ;  /* 0x0000000000480947 */ /* 0x000fea0003800000 */
[----:B------:R-:W0:Y:S01]  /*0460*/  F2F.F64.F32 R8, R15 ;  /* 0x0000000f00087310 */ /* 0x000e220000201800 */
[----:B------:R-:W-:-:S07]  /*0470*/  IADD3 R6, PT, PT, R6, 0x4, RZ ;  /* 0x0000000406067810 */ /* 0x000fce0007ffe0ff */
[----:B------:R-:W1:Y:S01]  /*0480*/  F2F.F64.F32 R10, R16 ;  /* 0x00000010000a7310 */ /* 0x000e620000201800 */
[----:B0-----:R-:W-:-:S08]  /*0490*/  DADD R8, R8, R8 ;  /* 0x0000000008087229 */ /* 0x001fd00000000008 */
[----:B-1----:R-:W-:Y:S01]  /*04a0*/  DFMA R8, R8, R10, R4 ;  /* 0x0000000a0808722b */ /* 0x002fe20000000004 */
[----:B------:R-:W-:-:S05]  /*04b0*/  FADD R11, R12, -R17 ;  /* 0x800000110c0b7221 */ /* 0x000fca0000000000 */
[----:B------:R-:W0:Y:S01]  /*04c0*/  F2F.F32.F64 R7, R8 ;  /* 0x0000000800077310 */ /* 0x000e220000301000 */
[----:B------:R-:W-:-:S04]  /*04d0*/  FADD R12, R2, R11 ;  /* 0x0000000b020c7221 */ /* 0x000fc80000000000 */
[----:B------:R-:W-:Y:S01]  /*04e0*/  FMUL R13, R12, R12 ;  /* 0x0000000c0c0d7220 */ /* 0x000fe20000400000 */
[----:B0-----:R-:W-:-:S04]  /*04f0*/  FMUL R14, R7, R7 ;  /* 0x00000007070e7220 */ /* 0x001fc80000400000 */
[----:B------:R-:W-:-:S05]  /*0500*/  FADD R10, R13, R14 ;  /* 0x0000000e0d0a7221 */ /* 0x000fca0000000000 */
[----:B------:R-:W-:-:S13]  /*0510*/  FSETP.GEU.AND P0, PT, R10, 4, PT ;  /* 0x408000000a00780b */ /* 0x000fda0003f0e000 */
[----:B------:R-:W-:Y:S05]  /*0520*/  @!P0 BRA `(.L_x_4) ;  /* 0xfffffffc00288947 */ /* 0x000fea000383ffff */
[----:B------:R-:W-:Y:S01]  /*0530*/  MOV R11, R6 ;  /* 0x00000006000b7202 */ /* 0x000fe20000000f00 */
[----:B------:R-:W-:Y:S06]  /*0540*/  BRA `(.L_x_1) ;  /* 0x00000000000c7947 */ /* 0x000fec0003800000 */
.L_x_3:
[----:B------:R-:W-:Y:S01]  /*0550*/  IADD3 R11, PT, PT, R6, 0x2, RZ ;  /* 0x00000002060b7810 */ /* 0x000fe20007ffe0ff */
[----:B------:R-:W-:Y:S06]  /*0560*/  BRA `(.L_x_1) ;  /* 0x0000000000047947 */ /* 0x000fec0003800000 */
.L_x_2:
[----:B------:R-:W-:-:S07]  /*0570*/  IADD3 R11, PT, PT, R6, 0x1, RZ ;  /* 0x00000001060b7810 */ /* 0x000fce0007ffe0ff */
.L_x_1:
[----:B------:R-:W-:Y:S05]  /*0580*/  BSYNC.RECONVERGENT B0 ;  /* 0x0000000000007941 */ /* 0x000fea0003800200 */
.L_x_0:
[----:B------:R-:W1:Y:S01]  /*0590*/  LDC.64 R4, c[0x0][0x380] ;  /* 0x0000e000ff047b82 */ /* 0x000e620000000a00 */
[----:B------:R-:W-:-:S04]  /*05a0*/  IMAD R0, R0, R3, RZ ;  /* 0x0000000300007224 */ /* 0x000fc800078e02ff */
[----:B------:R-:W-:-:S04]  /*05b0*/  IMAD R3, R0, 0xa00, RZ ;  /* 0x00000a0000037824 */ /* 0x000fc800078e02ff */
[----:B-1----:R-:W-:-:S05]  /*05c0*/  IMAD.WIDE R2, R3, 0x4, R4 ;  /* 0x0000000403027825 */ /* 0x002fca00078e0204 */
[----:B------:R-:W-:Y:S01]  /*05d0*/  STG.E desc[UR4][R2.64], R11 ;  /* 0x0000000b02007986 */ /* 0x000fe2000c101904 */
[----:B------:R-:W-:Y:S05]  /*05e0*/  EXIT ;  /* 0x000000000000794d */ /* 0x000fea0003800000 */
.L_x_5:
[----:B------:R-:W-:-:S00]  /*05f0*/  BRA `(.L_x_5) ;  /* 0xfffffffc00fc7947 */ /* 0x000fc0000383ffff */
[----:B------:R-:W-:-:S00]  /*0600*/  NOP ;  /* 0x0000000000007918 */ /* 0x000fc00000000000 */
[----:B------:R-:W-:-:S00]  /*0610*/  NOP ;  /* 0x0000000000007918 */ /* 0x000fc00000000000 */
[----:B------:R-:W-:-:S00]  /*0620*/  NOP ;  /* 0x0000000000007918 */ /* 0x000fc00000000000 */
[----:B------:R-:W-:-:S00]  /*0630*/  NOP ;  /* 0x0000000000007918 */ /* 0x000fc00000000000 */
[----:B------:R-:W-:-:S00]  /*0640*/  NOP ;  /* 0x0000000000007918 */ /* 0x000fc00000000000 */
[----:B------:R-:W-:-:S00]  /*0650*/  NOP ;  /* 0x0000000000007918 */ /* 0x000fc00000000000 */
[----:B------:R-:W-:-:S00]  /*0660*/  NOP ;  /* 0x0000000000007918 */ /* 0x000fc00000000000 */
[----:B------:R-:W-:-:S00]  /*0670*/  NOP ;  /* 0x0000000000007918 */ /* 0x000fc00000000000 */
.L_x_7:


//--------------------- .text._Z13mandel_kernelv  --------------------------
	.section	.text._Z13mandel_kernelv,"ax",@progbits
	.align	128
        .global         _Z13mandel_kernelv
        .type           _Z13mandel_kernelv,@function
        .size           _Z13mandel_kernelv,(.L_x_8 - _Z13mandel_kernelv)
        .other          _Z13mandel_kernelv,@"STO_CUDA_ENTRY STV_DEFAULT"
_Z13mandel_kernelv:
.text._Z13mandel_kernelv:
[----:B------:R-:W-:Y:S01]  /*0000*/  LDC R1, c[0x0][0x37c] ;  /* 0x0000df00ff017b82 */ /* 0x000fe20000000800 */
[----:B------:R-:W-:Y:S05]  /*0010*/  EXIT ;  /* 0x000000000000794d */ /* 0x000fea0003800000 */
.L_x_6:
        /* <DEDUP_REMOVED lines=14> */
.L_x_8:


//--------------------- .nv.shared.reserved.0     --------------------------
	.section	.nv.shared.reserved.0,"aw",@nobits
	.weak		__nv_reservedSMEM_offset_0_alias
	.size		__nv_reservedSMEM_offset_0_alias, 0, 64
	.other		__nv_reservedSMEM_offset_0_alias,@"STO_CUDA_RESERVED_SHARED STV_DEFAULT"
__nv_reservedSMEM_offset_0_alias:
	.zero		0
	.zero		64


//--------------------- .nv.constant0._Z16device_calculatePiddd --------------------------
	.section	.nv.constant0._Z16device_calculatePiddd,"a",@progbits
	.sectionflags	@""
	.align	4
.nv.constant0._Z16device_calculatePiddd:
	.zero		928


//--------------------- .nv.constant0._Z13mandel_kernelv --------------------------
	.section	.nv.constant0._Z13mandel_kernelv,"a",@progbits
	.sectionflags	@""
	.align	4
.nv.constant0._Z13mandel_kernelv:
	.zero		896


//--------------------- SYMBOLS --------------------------

	.type		.nv.reservedSmem.offset0,@object
	.size		.nv.reservedSmem.offset0,0x4
